//
// Generated by NVIDIA NVVM Compiler
//
// Compiler Build ID: CL-36424714
// Cuda compilation tools, release 13.0, V13.0.88
// Based on NVVM 20.0.0
//

.version 9.0
.target sm_100
.address_size 64

	// .globl	_Z19subtract_and_squarePfS_S_

.visible .entry _Z19subtract_and_squarePfS_S_(
	.param .u64 .ptr .align 1 _Z19subtract_and_squarePfS_S__param_0,
	.param .u64 .ptr .align 1 _Z19subtract_and_squarePfS_S__param_1,
	.param .u64 .ptr .align 1 _Z19subtract_and_squarePfS_S__param_2
)
{
	.reg .b32 	%r<2>;
	.reg .b32 	%f<5>;
	.reg .b64 	%rd<11>;

	ld.param.u64 	%rd1, [_Z19subtract_and_squarePfS_S__param_0];
	ld.param.u64 	%rd2, [_Z19subtract_and_squarePfS_S__param_1];
	ld.param.u64 	%rd3, [_Z19subtract_and_squarePfS_S__param_2];
	cvta.to.global.u64 	%rd4, %rd1;
	cvta.to.global.u64 	%rd5, %rd3;
	cvta.to.global.u64 	%rd6, %rd2;
	mov.u32 	%r1, %tid.x;
	mul.wide.u32 	%rd7, %r1, 4;
	add.s64 	%rd8, %rd6, %rd7;
	ld.global.f32 	%f1, [%rd8];
	add.s64 	%rd9, %rd5, %rd7;
	ld.global.f32 	%f2, [%rd9];
	sub.f32 	%f3, %f1, %f2;
	mul.f32 	%f4, %f3, %f3;
	add.s64 	%rd10, %rd4, %rd7;
	st.global.f32 	[%rd10], %f4;
	ret;

}


// ===== COMPILED SASS (sm_100) =====

	.target	sm_100

	.elftype	@"ET_EXEC"


//--------------------- .note.nv.tkinfo           --------------------------
	.section	.note.nv.tkinfo,"",@"SHT_NOTE"
	.sectionflags	@"SHF_NOTE_NV_TKINFO"
	.tkinfo
        /*0018*/ 	.word	0x00000002
        /*0030*/ 	.string	""
        /*0030*/ 	.string	"ptxas"
        /*0030*/ 	.string	"Cuda compilation tools, release 13.0, V13.0.88"
        /*0030*/ 	.string	"Build cuda_13.0.r13.0/compiler.36424714_0"
        /*0030*/ 	.string	"-arch sm_100 -m 64 "



//--------------------- .note.nv.cuinfo           --------------------------
	.section	.note.nv.cuinfo,"",@"SHT_NOTE"
	.sectionflags	@"SHF_NOTE_NV_CUINFO"
        /*0018*/ 	.short	0x0002
        /*001a*/ 	.short	0x0064
        /*001c*/ 	.short	0x0082
	.zero		2


//--------------------- .nv.info                  --------------------------
	.section	.nv.info,"",@"SHT_CUDA_INFO"
	.align	4


	//----- nvinfo : EIATTR_REGCOUNT
	.align		4
        /*0000*/ 	.byte	0x04, 0x2f
        /*0002*/ 	.short	(.L_1 - .L_0)
	.align		4
.L_0:
        /*0004*/ 	.word	index@(_Z19subtract_and_squarePfS_S_)
        /*0008*/ 	.word	0x0000000c


	//----- nvinfo : EIATTR_FRAME_SIZE
	.align		4
.L_1:
        /*000c*/ 	.byte	0x04, 0x11
        /*000e*/ 	.short	(.L_3 - .L_2)
	.align		4
.L_2:
        /*0010*/ 	.word	index@(_Z19subtract_and_squarePfS_S_)
        /*0014*/ 	.word	0x00000000


	//----- nvinfo : EIATTR_MIN_STACK_SIZE
	.align		4
.L_3:
        /*0018*/ 	.byte	0x04, 0x12
        /*001a*/ 	.short	(.L_5 - .L_4)
	.align		4
.L_4:
        /*001c*/ 	.word	index@(_Z19subtract_and_squarePfS_S_)
        /*0020*/ 	.word	0x00000000
.L_5:


//--------------------- .nv.compat                --------------------------
	.section	.nv.compat,"",@"SHT_CUDA_COMPAT_INFO"
	.align	4
        /*0000*/ 	.byte	0x02, 0x09, 0x00, 0x00, 0x02, 0x02, 0x01, 0x00, 0x02, 0x05, 0x05, 0x00, 0x03, 0x07, 0x01, 0x01
        /*0010*/ 	.byte	0x02, 0x03, 0x00, 0x00, 0x02, 0x06, 0x01, 0x00, 0x04, 0x0b, 0x08, 0x00, 0x09, 0x00, 0x00, 0x00
        /*0020*/ 	.byte	0x00, 0x00, 0x00, 0x00


//--------------------- .nv.info._Z19subtract_and_squarePfS_S_ --------------------------
	.section	.nv.info._Z19subtract_and_squarePfS_S_,"",@"SHT_CUDA_INFO"
	.sectionflags	@""
	.align	4


	//----- nvinfo : EIATTR_CUDA_API_VERSION
	.align		4
        /*0000*/ 	.byte	0x04, 0x37
        /*0002*/ 	.short	(.L_7 - .L_6)
.L_6:
        /*0004*/ 	.word	0x00000082


	//----- nvinfo : EIATTR_KPARAM_INFO
	.align		4
.L_7:
        /*0008*/ 	.byte	0x04, 0x17
        /*000a*/ 	.short	(.L_9 - .L_8)
.L_8:
        /*000c*/ 	.word	0x00000000
        /*0010*/ 	.short	0x0002
        /*0012*/ 	.short	0x0010
        /*0014*/ 	.byte	0x00, 0xf5, 0x21, 0x00


	//----- nvinfo : EIATTR_KPARAM_INFO
	.align		4
.L_9:
        /*0018*/ 	.byte	0x04, 0x17
        /*001a*/ 	.short	(.L_11 - .L_10)
.L_10:
        /*001c*/ 	.word	0x00000000
        /*0020*/ 	.short	0x0001
        /*0022*/ 	.short	0x0008
        /*0024*/ 	.byte	0x00, 0xf5, 0x21, 0x00


	//----- nvinfo : EIATTR_KPARAM_INFO
	.align		4
.L_11:
        /*0028*/ 	.byte	0x04, 0x17
        /*002a*/ 	.short	(.L_13 - .L_12)
.L_12:
        /*002c*/ 	.word	0x00000000
        /*0030*/ 	.short	0x0000
        /*0032*/ 	.short	0x0000
        /*0034*/ 	.byte	0x00, 0xf5, 0x21, 0x00


	//----- nvinfo : EIATTR_SPARSE_MMA_MASK
	.align		4
.L_13:
        /*0038*/ 	.byte	0x03, 0x50
        /*003a*/ 	.short	0x0000


	//----- nvinfo : EIATTR_MAXREG_COUNT
	.align		4
        /*003c*/ 	.byte	0x03, 0x1b
        /*003e*/ 	.short	0x00ff


	//----- nvinfo : EIATTR_MERCURY_ISA_VERSION
	.align		4
        /*0040*/ 	.byte	0x03, 0x5f
        /*0042*/ 	.short	0x0101


	//----- nvinfo : EIATTR_VRC_CTA_INIT_COUNT
	.align		4
        /*0044*/ 	.byte	0x02, 0x4a
	.zero		1
	.zero		1


	//----- nvinfo : EIATTR_EXIT_INSTR_OFFSETS
	.align		4
        /*0048*/ 	.byte	0x04, 0x1c
        /*004a*/ 	.short	(.L_15 - .L_14)


	//   ....[0]....
.L_14:
        /*004c*/ 	.word	0x000000e0


	//----- nvinfo : EIATTR_CBANK_PARAM_SIZE
	.align		4
.L_15:
        /*0050*/ 	.byte	0x03, 0x19
        /*0052*/ 	.short	0x0018


	//----- nvinfo : EIATTR_PARAM_CBANK
	.align		4
        /*0054*/ 	.byte	0x04, 0x0a
        /*0056*/ 	.short	(.L_17 - .L_16)
	.align		4
.L_16:
        /*0058*/ 	.word	index@(.nv.constant0._Z19subtract_and_squarePfS_S_)
        /*005c*/ 	.short	0x0380
        /*005e*/ 	.short	0x0018


	//----- nvinfo : EIATTR_SW_WAR
	.align		4
.L_17:
        /*0060*/ 	.byte	0x04, 0x36
        /*0062*/ 	.short	(.L_19 - .L_18)
.L_18:
        /*0064*/ 	.word	0x00000008
.L_19:


//--------------------- .nv.callgraph             --------------------------
	.section	.nv.callgraph,"",@"SHT_CUDA_CALLGRAPH"
	.align	4
	.sectionentsize	8
	.align		4
        /*0000*/ 	.word	0x00000000
	.align		4
        /*0004*/ 	.word	0xffffffff
	.align		4
        /*0008*/ 	.word	0x00000000
	.align		4
        /*000c*/ 	.word	0xfffffffe
	.align		4
        /*0010*/ 	.word	0x00000000
	.align		4
        /*0014*/ 	.word	0xfffffffd
	.align		4
        /*0018*/ 	.word	0x00000000
	.align		4
        /*001c*/ 	.word	0xfffffffc


//--------------------- .text._Z19subtract_and_squarePfS_S_ --------------------------
	.section	.text._Z19subtract_and_squarePfS_S_,"ax",@progbits
	.align	128
        .global         _Z19subtract_and_squarePfS_S_
        .type           _Z19subtract_and_squarePfS_S_,@function
        .size           _Z19subtract_and_squarePfS_S_,(.L_x_1 - _Z19subtract_and_squarePfS_S_)
        .other          _Z19subtract_and_squarePfS_S_,@"STO_CUDA_ENTRY STV_DEFAULT"
_Z19subtract_and_squarePfS_S_:
.text._Z19subtract_and_squarePfS_S_:
[----:B------:R-:W-:Y:S01]  /*0000*/  LDC R1, c[0x0][0x37c] ;  /* 0x0000df00ff017b82 */ /* 0x000fe20000000800 */
[----:B------:R-:W0:Y:S07]  /*0010*/  S2R R9, SR_TID.X ;  /* 0x0000000000097919 */ /* 0x000e2e0000002100 */
[----:B------:R-:W0:Y:S01]  /*0020*/  LDC.64 R2, c[0x0][0x388] ;  /* 0x0000e200ff027b82 */ /* 0x000e220000000a00 */
[----:B------:R-:W1:Y:S07]  /*0030*/  LDCU.64 UR4, c[0x0][0x358] ;  /* 0x00006b00ff0477ac */ /* 0x000e6e0008000a00 */
[----:B------:R-:W2:Y:S08]  /*0040*/  LDC.64 R4, c[0x0][0x390] ;  /* 0x0000e400ff047b82 */ /* 0x000eb00000000a00 */
[----:B------:R-:W3:Y:S01]  /*0050*/  LDC.64 R6, c[0x0][0x380] ;  /* 0x0000e000ff067b82 */ /* 0x000ee20000000a00 */
[----:B0-----:R-:W-:-:S04]  /*0060*/  IMAD.WIDE.U32 R2, R9, 0x4, R2 ;  /* 0x0000000409027825 */ /* 0x001fc800078e0002 */
[C---:B--2---:R-:W-:Y:S02]  /*0070*/  IMAD.WIDE.U32 R4, R9.reuse, 0x4, R4 ;  /* 0x0000000409047825 */ /* 0x044fe400078e0004 */
[----:B-1----:R-:W2:Y:S04]  /*0080*/  LDG.E R2, desc[UR4][R2.64] ;  /* 0x0000000402027981 */ /* 0x002ea8000c1e1900 */
[----:B------:R-:W2:Y:S01]  /*0090*/  LDG.E R5, desc[UR4][R4.64] ;  /* 0x0000000404057981 */ /* 0x000ea2000c1e1900 */
[----:B---3--:R-:W-:-:S04]  /*00a0*/  IMAD.WIDE.U32 R6, R9, 0x4, R6 ;  /* 0x0000000409067825 */ /* 0x008fc800078e0006 */
[----:B--2---:R-:W-:-:S04]  /*00b0*/  FADD R0, R2, -R5 ;  /* 0x8000000502007221 */ /* 0x004fc80000000000 */
[----:B------:R-:W-:-:S05]  /*00c0*/  FMUL R9, R0, R0 ;  /* 0x0000000000097220 */ /* 0x000fca0000400000 */
[----:B------:R-:W-:Y:S01]  /*00d0*/  STG.E desc[UR4][R6.64], R9 ;  /* 0x0000000906007986 */ /* 0x000fe2000c101904 */
[----:B------:R-:W-:Y:S05]  /*00e0*/  EXIT ;  /* 0x000000000000794d */ /* 0x000fea0003800000 */
.L_x_0:
[----:B------:R-:W-:-:S00]  /*00f0*/  BRA `(.L_x_0) ;  /* 0xfffffffc00fc7947 */ /* 0x000fc0000383ffff */
[----:B------:R-:W-:-:S00]  /*0100*/  NOP ;  /* 0x0000000000007918 */ /* 0x000fc00000000000 */
[----:B------:R-:W-:-:S00]  /*0110*/  NOP ;  /* 0x0000000000007918 */ /* 0x000fc00000000000 */
[----:B------:R-:W-:-:S00]  /*0120*/  NOP ;  /* 0x0000000000007918 */ /* 0x000fc00000000000 */
[----:B------:R-:W-:-:S00]  /*0130*/  NOP ;  /* 0x0000000000007918 */ /* 0x000fc00000000000 */
[----:B------:R-:W-:-:S00]  /*0140*/  NOP ;  /* 0x0000000000007918 */ /* 0x000fc00000000000 */
[----:B------:R-:W-:-:S00]  /*0150*/  NOP ;  /* 0x0000000000007918 */ /* 0x000fc00000000000 */
[----:B------:R-:W-:-:S00]  /*0160*/  NOP ;  /* 0x0000000000007918 */ /* 0x000fc00000000000 */
[----:B------:R-:W-:-:S00]  /*0170*/  NOP ;  /* 0x0000000000007918 */ /* 0x000fc00000000000 */
.L_x_1:


//--------------------- .nv.shared.reserved.0     --------------------------
	.section	.nv.shared.reserved.0,"aw",@nobits
	.weak		__nv_reservedSMEM_offset_0_alias
	.size		__nv_reservedSMEM_offset_0_alias, 0, 64
	.other		__nv_reservedSMEM_offset_0_alias,@"STO_CUDA_RESERVED_SHARED STV_DEFAULT"
__nv_reservedSMEM_offset_0_alias:
	.zero		0
	.zero		64


//--------------------- .nv.constant0._Z19subtract_and_squarePfS_S_ --------------------------
	.section	.nv.constant0._Z19subtract_and_squarePfS_S_,"a",@progbits
	.sectionflags	@""
	.align	4
.nv.constant0._Z19subtract_and_squarePfS_S_:
	.zero		920


//--------------------- SYMBOLS --------------------------

	.type		.nv.reservedSmem.offset0,@object
	.size		.nv.reservedSmem.offset0,0x4
